	.headerflags	@"EF_CUDA_TEXMODE_UNIFIED EF_CUDA_64BIT_ADDRESS EF_CUDA_ACCELERATORS EF_CUDA_SM90 EF_CUDA_VIRTUAL_SM(EF_CUDA_SM90)"
	.elftype	@"ET_EXEC"


//--------------------- .nv.info                  --------------------------
	.section	.nv.info,"",@"SHT_CUDA_INFO"
	.align	4


	//----- nvinfo : EIATTR_REGCOUNT
	.align		4
        /*0000*/ 	.byte	0x04, 0x2f
        /*0002*/ 	.short	(.L_3 - .L_2)
	.align		4
.L_2:
        /*0004*/ 	.word	index@(triton_poi_fused__native_batch_norm_legit_no_training_add_leaky_relu_30)
        /*0008*/ 	.word	0x0000001e


	//----- nvinfo : EIATTR_MIN_STACK_SIZE
	.align		4
.L_3:
        /*000c*/ 	.byte	0x04, 0x12
        /*000e*/ 	.short	(.L_5 - .L_4)
	.align		4
.L_4:
        /*0010*/ 	.word	index@(triton_poi_fused__native_batch_norm_legit_no_training_add_leaky_relu_30)
        /*0014*/ 	.word	0x00000000


	//----- nvinfo : EIATTR_FRAME_SIZE
	.align		4
.L_5:
        /*0018*/ 	.byte	0x04, 0x11
        /*001a*/ 	.short	(.L_7 - .L_6)
	.align		4
.L_6:
        /*001c*/ 	.word	index@(triton_poi_fused__native_batch_norm_legit_no_training_add_leaky_relu_30)
        /*0020*/ 	.word	0x00000000


	//----- nvinfo : EIATTR_MIN_STACK_SIZE
	.align		4
.L_7:
        /*0024*/ 	.byte	0x04, 0x12
        /*0026*/ 	.short	(.L_9 - .L_8)
	.align		4
.L_8:
        /*0028*/ 	.word	index@(triton_poi_fused__native_batch_norm_legit_no_training_add_leaky_relu_30)
        /*002c*/ 	.word	0x00000000
.L_9:


//--------------------- .nv.info.triton_poi_fused__native_batch_norm_legit_no_training_add_leaky_relu_30 --------------------------
	.section	.nv.info.triton_poi_fused__native_batch_norm_legit_no_training_add_leaky_relu_30,"",@"SHT_CUDA_INFO"
	.sectionflags	@""
	.align	4


	//----- nvinfo : EIATTR_CUDA_API_VERSION
	.align		4
        /*0000*/ 	.byte	0x04, 0x37
        /*0002*/ 	.short	(.L_11 - .L_10)
.L_10:
        /*0004*/ 	.word	0x0000007c


	//----- nvinfo : EIATTR_KPARAM_INFO
	.align		4
.L_11:
        /*0008*/ 	.byte	0x04, 0x17
        /*000a*/ 	.short	(.L_13 - .L_12)
.L_12:
        /*000c*/ 	.word	0x00000000
        /*0010*/ 	.short	0x0008
        /*0012*/ 	.short	0x003c
        /*0014*/ 	.byte	0x00, 0xf0, 0x11, 0x00


	//----- nvinfo : EIATTR_KPARAM_INFO
	.align		4
.L_13:
        /*0018*/ 	.byte	0x04, 0x17
        /*001a*/ 	.short	(.L_15 - .L_14)
.L_14:
        /*001c*/ 	.word	0x00000000
        /*0020*/ 	.short	0x0007
        /*0022*/ 	.short	0x0038
        /*0024*/ 	.byte	0x00, 0xf0, 0x11, 0x00


	//----- nvinfo : EIATTR_KPARAM_INFO
	.align		4
.L_15:
        /*0028*/ 	.byte	0x04, 0x17
        /*002a*/ 	.short	(.L_17 - .L_16)
.L_16:
        /*002c*/ 	.word	0x00000000
        /*0030*/ 	.short	0x0006
        /*0032*/ 	.short	0x0030
        /*0034*/ 	.byte	0x00, 0xf4, 0x21, 0x00


	//----- nvinfo : EIATTR_KPARAM_INFO
	.align		4
.L_17:
        /*0038*/ 	.byte	0x04, 0x17
        /*003a*/ 	.short	(.L_19 - .L_18)
.L_18:
        /*003c*/ 	.word	0x00000000
        /*0040*/ 	.short	0x0005
        /*0042*/ 	.short	0x0028
        /*0044*/ 	.byte	0x00, 0xf4, 0x21, 0x00


	//----- nvinfo : EIATTR_KPARAM_INFO
	.align		4
.L_19:
        /*0048*/ 	.byte	0x04, 0x17
        /*004a*/ 	.short	(.L_21 - .L_20)
.L_20:
        /*004c*/ 	.word	0x00000000
        /*0050*/ 	.short	0x0004
        /*0052*/ 	.short	0x0020
        /*0054*/ 	.byte	0x00, 0xf4, 0x21, 0x00


	//----- nvinfo : EIATTR_KPARAM_INFO
	.align		4
.L_21:
        /*0058*/ 	.byte	0x04, 0x17
        /*005a*/ 	.short	(.L_23 - .L_22)
.L_22:
        /*005c*/ 	.word	0x00000000
        /*0060*/ 	.short	0x0003
        /*0062*/ 	.short	0x0018
        /*0064*/ 	.byte	0x00, 0xf4, 0x21, 0x00


	//----- nvinfo : EIATTR_KPARAM_INFO
	.align		4
.L_23:
        /*0068*/ 	.byte	0x04, 0x17
        /*006a*/ 	.short	(.L_25 - .L_24)
.L_24:
        /*006c*/ 	.word	0x00000000
        /*0070*/ 	.short	0x0002
        /*0072*/ 	.short	0x0010
        /*0074*/ 	.byte	0x00, 0xf4, 0x21, 0x00


	//----- nvinfo : EIATTR_KPARAM_INFO
	.align		4
.L_25:
        /*0078*/ 	.byte	0x04, 0x17
        /*007a*/ 	.short	(.L_27 - .L_26)
.L_26:
        /*007c*/ 	.word	0x00000000
        /*0080*/ 	.short	0x0001
        /*0082*/ 	.short	0x0008
        /*0084*/ 	.byte	0x00, 0xf4, 0x21, 0x00


	//----- nvinfo : EIATTR_KPARAM_INFO
	.align		4
.L_27:
        /*0088*/ 	.byte	0x04, 0x17
        /*008a*/ 	.short	(.L_29 - .L_28)
.L_28:
        /*008c*/ 	.word	0x00000000
        /*0090*/ 	.short	0x0000
        /*0092*/ 	.short	0x0000
        /*0094*/ 	.byte	0x00, 0xf4, 0x21, 0x00


	//----- nvinfo : EIATTR_SPARSE_MMA_MASK
	.align		4
.L_29:
        /*0098*/ 	.byte	0x03, 0x50
        /*009a*/ 	.short	0x0000


	//----- nvinfo : EIATTR_MAXREG_COUNT
	.align		4
        /*009c*/ 	.byte	0x03, 0x1b
        /*009e*/ 	.short	0x00ff


	//----- nvinfo : EIATTR_EXIT_INSTR_OFFSETS
	.align		4
        /*00a0*/ 	.byte	0x04, 0x1c
        /*00a2*/ 	.short	(.L_31 - .L_30)


	//   ....[0]....
.L_30:
        /*00a4*/ 	.word	0x000005c0


	//   ....[1]....
        /*00a8*/ 	.word	0x00000610


	//----- nvinfo : EIATTR_REQNTID
	.align		4
.L_31:
        /*00ac*/ 	.byte	0x04, 0x10
        /*00ae*/ 	.short	(.L_33 - .L_32)
.L_32:
        /*00b0*/ 	.word	0x00000080
        /*00b4*/ 	.word	0x00000001
        /*00b8*/ 	.word	0x00000001


	//----- nvinfo : EIATTR_CBANK_PARAM_SIZE
	.align		4
.L_33:
        /*00bc*/ 	.byte	0x03, 0x19
        /*00be*/ 	.short	0x0040


	//----- nvinfo : EIATTR_PARAM_CBANK
	.align		4
        /*00c0*/ 	.byte	0x04, 0x0a
        /*00c2*/ 	.short	(.L_35 - .L_34)
	.align		4
.L_34:
        /*00c4*/ 	.word	index@(.nv.constant0.triton_poi_fused__native_batch_norm_legit_no_training_add_leaky_relu_30)
        /*00c8*/ 	.short	0x0210
        /*00ca*/ 	.short	0x0040


	//----- nvinfo : EIATTR_SW_WAR
	.align		4
.L_35:
        /*00cc*/ 	.byte	0x04, 0x36
        /*00ce*/ 	.short	(.L_37 - .L_36)
.L_36:
        /*00d0*/ 	.word	0x00000008
.L_37:


//--------------------- .nv.callgraph             --------------------------
	.section	.nv.callgraph,"",@"SHT_CUDA_CALLGRAPH"
	.align	4
	.sectionentsize	8
	.align		4
        /*0000*/ 	.word	0x00000000
	.align		4
        /*0004*/ 	.word	0xffffffff
	.align		4
        /*0008*/ 	.word	0x00000000
	.align		4
        /*000c*/ 	.word	0xfffffffe
	.align		4
        /*0010*/ 	.word	0x00000000
	.align		4
        /*0014*/ 	.word	0xfffffffd
	.align		4
        /*0018*/ 	.word	0x00000000
	.align		4
        /*001c*/ 	.word	0xfffffffc


//--------------------- .nv.constant4             --------------------------
	.section	.nv.constant4,"a",@progbits
	.align	8
	.align		8
.nv.constant4:
        /*0000*/ 	.dword	_$_str
	.align		8
        /*0008*/ 	.dword	_$_str_$_2


//--------------------- .text.triton_poi_fused__native_batch_norm_legit_no_training_add_leaky_relu_30 --------------------------
	.section	.text.triton_poi_fused__native_batch_norm_legit_no_training_add_leaky_relu_30,"ax",@progbits
	.sectionflags	@"SHF_BARRIERS=1"
	.align	128
        .global         triton_poi_fused__native_batch_norm_legit_no_training_add_leaky_relu_30
        .type           triton_poi_fused__native_batch_norm_legit_no_training_add_leaky_relu_30,@function
        .size           triton_poi_fused__native_batch_norm_legit_no_training_add_leaky_relu_30,(.L_x_1 - triton_poi_fused__native_batch_norm_legit_no_training_add_leaky_relu_30)
        .other          triton_poi_fused__native_batch_norm_legit_no_training_add_leaky_relu_30,@"STO_CUDA_ENTRY STV_DEFAULT"
triton_poi_fused__native_batch_norm_legit_no_training_add_leaky_relu_30:
.text.triton_poi_fused__native_batch_norm_legit_no_training_add_leaky_relu_30:
[----:B------:R-:W0:Y:S01]  /*0000*/  LDC R1, c[0x0][0x28] ;  /* 0x00000a00ff017b82 */ /* 0x000e220000000800 */
[----:B------:R-:W1:Y:S07]  /*0010*/  S2R R16, SR_TID.X ;  /* 0x0000000000107919 */ /* 0x000e6e0000002100 */
[----:B------:R-:W2:Y:S01]  /*0020*/  LDC.64 R2, c[0x0][0x220] ;  /* 0x00008800ff027b82 */ /* 0x000ea20000000a00 */
[----:B------:R-:W-:Y:S01]  /*0030*/  CS2R R6, SRZ ;  /* 0x0000000000067805 */ /* 0x000fe2000001ff00 */
[----:B------:R-:W-:Y:S01]  /*0040*/  ULDC.64 UR6, c[0x0][0x208] ;  /* 0x0000820000067ab9 */ /* 0x000fe20000000a00 */
[----:B------:R-:W3:Y:S01]  /*0050*/  S2R R15, SR_CTAID.X ;  /* 0x00000000000f7919 */ /* 0x000ee20000002500 */
[----:B------:R-:W4:Y:S04]  /*0060*/  S2R R14, SR_CTAID.Y ;  /* 0x00000000000e7919 */ /* 0x000f280000002600 */
[----:B------:R-:W5:Y:S08]  /*0070*/  LDC.64 R10, c[0x0][0x210] ;  /* 0x00008400ff0a7b82 */ /* 0x000f700000000a00 */
[----:B------:R-:W5:Y:S08]  /*0080*/  LDC.64 R8, c[0x0][0x218] ;  /* 0x00008600ff087b82 */ /* 0x000f700000000a00 */
[----:B------:R-:W5:Y:S01]  /*0090*/  LDC.64 R12, c[0x0][0x228] ;  /* 0x00008a00ff0c7b82 */ /* 0x000f620000000a00 */
[----:B-1----:R-:W-:-:S07]  /*00a0*/  IMAD.SHL.U32 R0, R16, 0x2, RZ ;  /* 0x0000000210007824 */ /* 0x002fce00078e00ff */
[----:B------:R-:W1:Y:S01]  /*00b0*/  LDC.64 R18, c[0x0][0x230] ;  /* 0x00008c00ff127b82 */ /* 0x000e620000000a00 */
[----:B------:R-:W-:-:S04]  /*00c0*/  LOP3.LUT R0, R0, 0xfe, RZ, 0xc0, !PT ;  /* 0x000000fe00007812 */ /* 0x000fc800078ec0ff */
[----:B---3--:R-:W-:Y:S02]  /*00d0*/  PRMT R21, R0, 0x6540, R15 ;  /* 0x0000654000157816 */ /* 0x008fe4000000000f */
[----:B------:R-:W-:Y:S01]  /*00e0*/  CS2R R4, SRZ ;  /* 0x0000000000047805 */ /* 0x000fe2000001ff00 */
[----:B------:R-:W3:Y:S01]  /*00f0*/  LDC.64 R26, c[0x0][0x238] ;  /* 0x00008e00ff1a7b82 */ /* 0x000ee20000000a00 */
[C---:B------:R-:W-:Y:S01]  /*0100*/  ISETP.GE.AND P2, PT, R21.reuse, 0x400, PT ;  /* 0x000004001500780c */ /* 0x040fe20003f46270 */
[----:B--2---:R-:W-:-:S12]  /*0110*/  IMAD.WIDE R2, R21, 0x4, R2 ;  /* 0x0000000415027825 */ /* 0x004fd800078e0202 */
[----:B------:R2:W3:Y:S01]  /*0120*/  @!P2 LDG.E.EL.64 R6, desc[UR6][R2.64] ;  /* 0x000000060206a981 */ /* 0x0004e2000c2e1b00 */
[C---:B----4-:R-:W-:Y:S01]  /*0130*/  ISETP.GE.AND P0, PT, R14.reuse, 0x10, PT ;  /* 0x000000100e00780c */ /* 0x050fe20003f06270 */
[----:B------:R-:W-:Y:S02]  /*0140*/  IMAD R17, R14, 0x400, R21 ;  /* 0x000004000e117824 */ /* 0x000fe400078e0215 */
[C---:B0----5:R-:W-:Y:S01]  /*0150*/  IMAD.WIDE R8, R21.reuse, 0x4, R8 ;  /* 0x0000000415087825 */ /* 0x061fe200078e0208 */
[----:B------:R-:W-:-:S03]  /*0160*/  ISETP.LT.AND P1, PT, R21, 0x400, !P0 ;  /* 0x000004001500780c */ /* 0x000fc60004721270 */
[----:B------:R-:W-:Y:S01]  /*0170*/  IMAD.WIDE R10, R17, 0x4, R10 ;  /* 0x00000004110a7825 */ /* 0x000fe200078e020a */
[----:B--2---:R-:W-:Y:S02]  /*0180*/  CS2R R2, SRZ ;  /* 0x0000000000027805 */ /* 0x004fe4000001ff00 */
[----:B------:R-:W-:Y:S01]  /*0190*/  CS2R R22, SRZ ;  /* 0x0000000000167805 */ /* 0x000fe2000001ff00 */
[----:B------:R-:W-:-:S03]  /*01a0*/  IMAD.WIDE R12, R21, 0x4, R12 ;  /* 0x00000004150c7825 */ /* 0x000fc600078e020c */
[----:B------:R0:W2:Y:S01]  /*01b0*/  @!P2 LDG.E.EL.64 R2, desc[UR6][R8.64] ;  /* 0x000000060802a981 */ /* 0x0000a2000c2e1b00 */
[----:B-1----:R-:W-:Y:S01]  /*01c0*/  IMAD.WIDE R18, R21, 0x4, R18 ;  /* 0x0000000415127825 */ /* 0x002fe200078e0212 */
[----:B------:R-:W-:Y:S02]  /*01d0*/  CS2R R20, SRZ ;  /* 0x0000000000147805 */ /* 0x000fe4000001ff00 */
[----:B------:R-:W2:Y:S04]  /*01e0*/  @P1 LDG.E.EL.64 R4, desc[UR6][R10.64] ;  /* 0x000000060a041981 */ /* 0x000ea8000c2e1b00 */
[----:B------:R-:W4:Y:S04]  /*01f0*/  @!P2 LDG.E.EL.64 R20, desc[UR6][R12.64] ;  /* 0x000000060c14a981 */ /* 0x000f28000c2e1b00 */
[----:B------:R-:W4:Y:S01]  /*0200*/  @!P2 LDG.E.EL.64 R22, desc[UR6][R18.64] ;  /* 0x000000061216a981 */ /* 0x000f22000c2e1b00 */
[----:B------:R-:W-:Y:S01]  /*0210*/  CS2R R24, SRZ ;  /* 0x0000000000187805 */ /* 0x000fe2000001ff00 */
[----:B---3--:R-:W-:-:S05]  /*0220*/  IMAD.WIDE R26, R17, 0x4, R26 ;  /* 0x00000004111a7825 */ /* 0x008fca00078e021a */
[----:B------:R-:W3:Y:S01]  /*0230*/  @P1 LDG.E.EL.64 R24, desc[UR6][R26.64] ;  /* 0x000000061a181981 */ /* 0x000ee2000c2e1b00 */
[----:B------:R-:W1:Y:S01]  /*0240*/  S2UR UR5, SR_CgaCtaId ;  /* 0x00000000000579c3 */ /* 0x000e620000008800 */
[----:B------:R-:W-:Y:S02]  /*0250*/  UMOV UR4, 0x400 ;  /* 0x0000040000047882 */ /* 0x000fe40000000000 */
[----:B-1----:R-:W-:Y:S01]  /*0260*/  UPRMT UR4, UR5, 0x654, UR4 ;  /* 0x0000065405047896 */ /* 0x002fe20008000004 */
[----:B------:R-:W-:-:S04]  /*0270*/  LOP3.LUT R16, R16, 0x7f, RZ, 0xc0, !PT ;  /* 0x0000007f10107812 */ /* 0x000fc800078ec0ff */
[----:B------:R-:W-:Y:S01]  /*0280*/  PRMT R15, R16, 0x6540, R15 ;  /* 0x00006540100f7816 */ /* 0x000fe2000000000f */
[----:B------:R-:W-:Y:S01]  /*0290*/  FADD R6, R6, 9.9999997473787516356e-06 ;  /* 0x3727c5ac06067421 */ /* 0x000fe20000000000 */
[----:B------:R-:W-:-:S03]  /*02a0*/  FADD R7, R7, 9.9999997473787516356e-06 ;  /* 0x3727c5ac07077421 */ /* 0x000fc60000000000 */
[----:B0-----:R-:W0:Y:S08]  /*02b0*/  MUFU.SQRT R8, R6 ;  /* 0x0000000600087308 */ /* 0x001e300000002000 */
[----:B------:R-:W1:Y:S01]  /*02c0*/  MUFU.SQRT R9, R7 ;  /* 0x0000000700097308 */ /* 0x000e620000002000 */
[C---:B0-----:R-:W-:Y:S02]  /*02d0*/  FSETP.GT.AND P1, PT, R8.reuse, 8.50705917302346158658e+37, PT ;  /* 0x7e8000000800780b */ /* 0x041fe40003f24000 */
[----:B------:R-:W-:-:S02]  /*02e0*/  FSETP.GEU.AND P3, PT, R8, 1.175494350822287508e-38, PT ;  /* 0x008000000800780b */ /* 0x000fc40003f6e000 */
[C---:B-1----:R-:W-:Y:S02]  /*02f0*/  FSETP.GT.AND P2, PT, R9.reuse, 8.50705917302346158658e+37, PT ;  /* 0x7e8000000900780b */ /* 0x042fe40003f44000 */
[----:B------:R-:W-:-:S07]  /*0300*/  FSETP.GEU.AND P4, PT, R9, 1.175494350822287508e-38, PT ;  /* 0x008000000900780b */ /* 0x000fce0003f8e000 */
[----:B------:R-:W-:Y:S01]  /*0310*/  @P1 FMUL R8, R8, 0.25 ;  /* 0x3e80000008081820 */ /* 0x000fe20000400000 */
[----:B------:R-:W-:-:S03]  /*0320*/  HFMA2.MMA R6, -RZ, RZ, 1.625, 0 ;  /* 0x3e800000ff067435 */ /* 0x000fc600000001ff */
[----:B------:R-:W-:Y:S01]  /*0330*/  @!P3 FMUL R8, R8, 16777216 ;  /* 0x4b8000000808b820 */ /* 0x000fe20000400000 */
[----:B------:R-:W-:-:S04]  /*0340*/  @P2 FMUL R9, R9, 0.25 ;  /* 0x3e80000009092820 */ /* 0x000fc80000400000 */
[----:B------:R-:W-:Y:S01]  /*0350*/  @!P4 FMUL R9, R9, 16777216 ;  /* 0x4b8000000909c820 */ /* 0x000fe20000400000 */
[----:B------:R-:W0:Y:S01]  /*0360*/  MUFU.RCP R8, R8 ;  /* 0x0000000800087308 */ /* 0x000e220000001000 */
[----:B------:R-:W-:-:S07]  /*0370*/  FSEL R7, R6, 1, P1 ;  /* 0x3f80000006077808 */ /* 0x000fce0000800000 */
[----:B------:R-:W1:Y:S01]  /*0380*/  MUFU.RCP R9, R9 ;  /* 0x0000000900097308 */ /* 0x000e620000001000 */
[----:B------:R-:W-:Y:S01]  /*0390*/  FSEL R6, R6, 1, P2 ;  /* 0x3f80000006067808 */ /* 0x000fe20001000000 */
[----:B------:R-:W-:-:S04]  /*03a0*/  @!P3 FMUL R7, R7, 16777216 ;  /* 0x4b8000000707b820 */ /* 0x000fc80000400000 */
[----:B------:R-:W-:Y:S01]  /*03b0*/  @!P4 FMUL R6, R6, 16777216 ;  /* 0x4b8000000606c820 */ /* 0x000fe20000400000 */
[----:B--2---:R-:W-:Y:S01]  /*03c0*/  FADD R2, -R2, R4 ;  /* 0x0000000402027221 */ /* 0x004fe20000000100 */
[----:B0-----:R-:W-:Y:S01]  /*03d0*/  FMUL R7, R8, R7 ;  /* 0x0000000708077220 */ /* 0x001fe20000400000 */
[----:B------:R-:W-:Y:S01]  /*03e0*/  FADD R3, -R3, R5 ;  /* 0x0000000503037221 */ /* 0x000fe20000000100 */
[----:B-1----:R-:W-:Y:S02]  /*03f0*/  FMUL R6, R9, R6 ;  /* 0x0000000609067220 */ /* 0x002fe40000400000 */
[----:B------:R-:W-:Y:S02]  /*0400*/  FMUL R7, R2, R7 ;  /* 0x0000000702077220 */ /* 0x000fe40000400000 */
[----:B------:R-:W-:Y:S02]  /*0410*/  FMUL R6, R3, R6 ;  /* 0x0000000603067220 */ /* 0x000fe40000400000 */
[----:B----4-:R-:W-:Y:S01]  /*0420*/  FFMA R7, R7, R20, R22 ;  /* 0x0000001407077223 */ /* 0x010fe20000000016 */
[----:B------:R-:W-:Y:S01]  /*0430*/  LEA R4, R0, UR4, 0x2 ;  /* 0x0000000400047c11 */ /* 0x000fe2000f8e10ff */
[----:B------:R-:W0:Y:S01]  /*0440*/  LDC.64 R2, c[0x0][0x240] ;  /* 0x00009000ff027b82 */ /* 0x000e220000000a00 */
[----:B------:R-:W-:-:S02]  /*0450*/  FFMA R6, R6, R21, R23 ;  /* 0x0000001506067223 */ /* 0x000fc40000000017 */
[----:B------:R-:W-:-:S03]  /*0460*/  FSETP.GT.AND P1, PT, R7, RZ, PT ;  /* 0x000000ff0700720b */ /* 0x000fc60003f24000 */
[----:B------:R-:W-:-:S10]  /*0470*/  FSETP.GT.AND P2, PT, R6, RZ, PT ;  /* 0x000000ff0600720b */ /* 0x000fd40003f44000 */
[----:B------:R-:W-:-:S03]  /*0480*/  @!P1 FMUL R7, R7, 0.10000000149011611938 ;  /* 0x3dcccccd07079820 */ /* 0x000fc60000400000 */
[----:B------:R-:W-:Y:S01]  /*0490*/  @!P2 FMUL R6, R6, 0.10000000149011611938 ;  /* 0x3dcccccd0606a820 */ /* 0x000fe20000400000 */
[----:B---3--:R-:W-:-:S03]  /*04a0*/  FADD R24, R7, R24 ;  /* 0x0000001807187221 */ /* 0x008fc60000000000 */
[----:B------:R-:W-:-:S05]  /*04b0*/  FADD R25, R6, R25 ;  /* 0x0000001906197221 */ /* 0x000fca0000000000 */
[----:B------:R0:W-:Y:S01]  /*04c0*/  STS.64 [R4], R24 ;  /* 0x0000001804007388 */ /* 0x0001e20000000a00 */
[----:B------:R-:W-:Y:S01]  /*04d0*/  LEA R6, R16, UR4, 0x2 ;  /* 0x0000000410067c11 */ /* 0x000fe2000f8e10ff */
[----:B------:R-:W-:Y:S01]  /*04e0*/  BAR.SYNC.DEFER_BLOCKING 0x0 ;  /* 0x0000000000007b1d */ /* 0x000fe20000010000 */
[----:B------:R-:W-:-:S04]  /*04f0*/  SHF.R.S32.HI R5, RZ, 0x1f, R14 ;  /* 0x0000001fff057819 */ /* 0x000fc8000001140e */
[----:B------:R-:W-:-:S05]  /*0500*/  LEA.HI R5, R5, R14, RZ, 0x2 ;  /* 0x0000000e05057211 */ /* 0x000fca00078f10ff */
[C---:B------:R-:W-:Y:S01]  /*0510*/  IMAD.SHL.U32 R0, R5.reuse, 0x400, RZ ;  /* 0x0000040005007824 */ /* 0x040fe200078e00ff */
[----:B------:R-:W1:Y:S01]  /*0520*/  LDS R7, [R6] ;  /* 0x0000000006077984 */ /* 0x000e620000000800 */
[----:B------:R-:W-:-:S03]  /*0530*/  LOP3.LUT R5, R5, 0xfffffffc, RZ, 0xc0, !PT ;  /* 0xfffffffc05057812 */ /* 0x000fc600078ec0ff */
[----:B------:R-:W-:-:S04]  /*0540*/  LOP3.LUT R0, R0, 0xfffff000, RZ, 0xc0, !PT ;  /* 0xfffff00000007812 */ /* 0x000fc800078ec0ff */
[----:B------:R-:W-:Y:S02]  /*0550*/  IADD3 R14, R0, R14, -R5 ;  /* 0x0000000e000e7210 */ /* 0x000fe40007ffe805 */
[C---:B------:R-:W-:Y:S02]  /*0560*/  LOP3.LUT R0, R15.reuse, 0x80, RZ, 0xfc, !PT ;  /* 0x000000800f007812 */ /* 0x040fe400078efcff */
[C---:B------:R-:W-:Y:S02]  /*0570*/  ISETP.LT.AND P1, PT, R15.reuse, 0x400, !P0 ;  /* 0x000004000f00780c */ /* 0x040fe40004721270 */
[----:B------:R-:W-:Y:S02]  /*0580*/  ISETP.LT.AND P0, PT, R0, 0x400, !P0 ;  /* 0x000004000000780c */ /* 0x000fe40004701270 */
[----:B------:R-:W-:-:S05]  /*0590*/  LEA R5, R15, R14, 0x2 ;  /* 0x0000000e0f057211 */ /* 0x000fca00078e10ff */
[----:B0-----:R-:W-:-:S05]  /*05a0*/  IMAD.WIDE R4, R5, 0x4, R2 ;  /* 0x0000000405047825 */ /* 0x001fca00078e0202 */
[----:B-1----:R0:W-:Y:S02]  /*05b0*/  @P1 STG.E desc[UR6][R4.64], R7 ;  /* 0x0000000704001986 */ /* 0x0021e4000c101906 */
[----:B0-----:R-:W-:Y:S05]  /*05c0*/  @!P0 EXIT ;  /* 0x000000000000894d */ /* 0x001fea0003800000 */
[----:B0-----:R-:W0:Y:S01]  /*05d0*/  LDS R7, [R6+0x200] ;  /* 0x0002000006077984 */ /* 0x001e220000000800 */
[----:B------:R-:W-:-:S04]  /*05e0*/  IMAD R5, R0, 0x4, R14 ;  /* 0x0000000400057824 */ /* 0x000fc800078e020e */
[----:B------:R-:W-:-:S05]  /*05f0*/  IMAD.WIDE R2, R5, 0x4, R2 ;  /* 0x0000000405027825 */ /* 0x000fca00078e0202 */
[----:B0-----:R-:W-:Y:S01]  /*0600*/  STG.E desc[UR6][R2.64], R7 ;  /* 0x0000000702007986 */ /* 0x001fe2000c101906 */
[----:B------:R-:W-:Y:S05]  /*0610*/  EXIT ;  /* 0x000000000000794d */ /* 0x000fea0003800000 */
.L_x_0:
[----:B------:R-:W-:-:S00]  /*0620*/  BRA `(.L_x_0) ;  /* 0xfffffffc00fc7947 */ /* 0x000fc0000383ffff */
[----:B------:R-:W-:-:S00]  /*0630*/  NOP ;  /* 0x0000000000007918 */ /* 0x000fc00000000000 */
        /* <DEDUP_REMOVED lines=12> */
.L_x_1:


//--------------------- .nv.global.init           --------------------------
	.section	.nv.global.init,"aw",@progbits
.nv.global.init:
	.type		_$_str,@object
	.size		_$_str,(_$_str_$_2 - _$_str)
_$_str:
        /*0000*/ 	.byte	0x5f, 0x5f, 0x43, 0x55, 0x44, 0x41, 0x5f, 0x46, 0x54, 0x5a, 0x00
	.type		_$_str_$_2,@object
	.size		_$_str_$_2,(.L_1 - _$_str_$_2)
_$_str_$_2:
        /*000b*/ 	.byte	0x5f, 0x5f, 0x43, 0x55, 0x44, 0x41, 0x5f, 0x50, 0x52, 0x45, 0x43, 0x5f, 0x53, 0x51, 0x52, 0x54
        /*001b*/ 	.byte	0x00
.L_1:


//--------------------- .nv.shared.triton_poi_fused__native_batch_norm_legit_no_training_add_leaky_relu_30 --------------------------
	.section	.nv.shared.triton_poi_fused__native_batch_norm_legit_no_training_add_leaky_relu_30,"aw",@nobits
	.sectionflags	@""
	.align	16
	.zero		1024


//--------------------- .nv.constant0.triton_poi_fused__native_batch_norm_legit_no_training_add_leaky_relu_30 --------------------------
	.section	.nv.constant0.triton_poi_fused__native_batch_norm_legit_no_training_add_leaky_relu_30,"a",@progbits
	.sectionflags	@""
	.align	4
.nv.constant0.triton_poi_fused__native_batch_norm_legit_no_training_add_leaky_relu_30:
	.zero		592
